//
// Generated by NVIDIA NVVM Compiler
//
// Compiler Build ID: CL-36424714
// Cuda compilation tools, release 13.0, V13.0.88
// Based on NVVM 20.0.0
//

.version 9.0
.target sm_100
.address_size 64


.entry _Z13FractalKerneliiiiddPh(
	.param .u32 _Z13FractalKerneliiiiddPh_param_0,
	.param .u32 _Z13FractalKerneliiiiddPh_param_1,
	.param .u32 _Z13FractalKerneliiiiddPh_param_2,
	.param .u32 _Z13FractalKerneliiiiddPh_param_3,
	.param .f64 _Z13FractalKerneliiiiddPh_param_4,
	.param .f64 _Z13FractalKerneliiiiddPh_param_5,
	.param .u64 .ptr .align 1 _Z13FractalKerneliiiiddPh_param_6
)
{
	.reg .pred 	%p<5>;
	.reg .b32 	%r<18>;
	.reg .b64 	%rd<5>;
	.reg .b64 	%fd<22>;

	ld.param.u32 	%r6, [_Z13FractalKerneliiiiddPh_param_0];
	ld.param.u32 	%r8, [_Z13FractalKerneliiiiddPh_param_1];
	ld.param.u32 	%r9, [_Z13FractalKerneliiiiddPh_param_2];
	ld.param.u32 	%r17, [_Z13FractalKerneliiiiddPh_param_3];
	ld.param.f64 	%fd9, [_Z13FractalKerneliiiiddPh_param_4];
	ld.param.f64 	%fd10, [_Z13FractalKerneliiiiddPh_param_5];
	ld.param.u64 	%rd1, [_Z13FractalKerneliiiiddPh_param_6];
	mov.u32 	%r10, %tid.x;
	mov.u32 	%r11, %ctaid.x;
	mov.u32 	%r12, %ntid.x;
	mad.lo.s32 	%r13, %r11, %r12, %r10;
	mad.lo.s32 	%r1, %r8, %r6, %r13;
	mul.lo.s32 	%r14, %r9, %r6;
	setp.ge.s32 	%p1, %r1, %r14;
	@%p1 bra 	$L__BB0_4;
	div.s32 	%r3, %r1, %r6;
	mul.lo.s32 	%r15, %r3, %r6;
	sub.s32 	%r2, %r1, %r15;
	cvt.rn.f64.s32 	%fd11, %r3;
	fma.rn.f64 	%fd1, %fd10, %fd11, 0d3FBCFB549F94855E;
	cvt.rn.f64.s32 	%fd12, %r2;
	fma.rn.f64 	%fd2, %fd9, %fd12, 0d3FE7CE703AFB7E91;
	neg.f64 	%fd20, %fd2;
	neg.f64 	%fd21, %fd1;
$L__BB0_2:
	mul.f64 	%fd13, %fd20, %fd20;
	mul.f64 	%fd14, %fd21, %fd21;
	add.f64 	%fd15, %fd20, %fd20;
	mul.f64 	%fd16, %fd15, %fd21;
	sub.f64 	%fd21, %fd16, %fd1;
	sub.f64 	%fd17, %fd13, %fd14;
	sub.f64 	%fd20, %fd17, %fd2;
	add.s32 	%r5, %r17, -1;
	setp.gt.s32 	%p2, %r17, 1;
	add.f64 	%fd18, %fd13, %fd14;
	setp.le.f64 	%p3, %fd18, 0d4014000000000000;
	and.pred  	%p4, %p2, %p3;
	mov.u32 	%r17, %r5;
	@%p4 bra 	$L__BB0_2;
	mad.lo.s32 	%r16, %r3, %r6, %r2;
	cvt.s64.s32 	%rd2, %r16;
	cvta.to.global.u64 	%rd3, %rd1;
	add.s64 	%rd4, %rd3, %rd2;
	st.global.u8 	[%rd4], %r5;
$L__BB0_4:
	ret;

}


// ===== COMPILED SASS (sm_100) =====

	.target	sm_100

	.elftype	@"ET_EXEC"


//--------------------- .note.nv.tkinfo           --------------------------
	.section	.note.nv.tkinfo,"",@"SHT_NOTE"
	.sectionflags	@"SHF_NOTE_NV_TKINFO"
	.tkinfo
        /*0018*/ 	.word	0x00000002
        /*0030*/ 	.string	""
        /*0030*/ 	.string	"ptxas"
        /*0030*/ 	.string	"Cuda compilation tools, release 13.0, V13.0.88"
        /*0030*/ 	.string	"Build cuda_13.0.r13.0/compiler.36424714_0"
        /*0030*/ 	.string	"-arch sm_100 -m 64 "



//--------------------- .note.nv.cuinfo           --------------------------
	.section	.note.nv.cuinfo,"",@"SHT_NOTE"
	.sectionflags	@"SHF_NOTE_NV_CUINFO"
        /*0018*/ 	.short	0x0002
        /*001a*/ 	.short	0x0064
        /*001c*/ 	.short	0x0082
	.zero		2


//--------------------- .nv.info                  --------------------------
	.section	.nv.info,"",@"SHT_CUDA_INFO"
	.align	4


	//----- nvinfo : EIATTR_REGCOUNT
	.align		4
        /*0000*/ 	.byte	0x04, 0x2f
        /*0002*/ 	.short	(.L_1 - .L_0)
	.align		4
.L_0:
        /*0004*/ 	.word	index@(_Z13FractalKerneliiiiddPh)
        /*0008*/ 	.word	0x00000013


	//----- nvinfo : EIATTR_FRAME_SIZE
	.align		4
.L_1:
        /*000c*/ 	.byte	0x04, 0x11
        /*000e*/ 	.short	(.L_3 - .L_2)
	.align		4
.L_2:
        /*0010*/ 	.word	index@(_Z13FractalKerneliiiiddPh)
        /*0014*/ 	.word	0x00000000


	//----- nvinfo : EIATTR_MIN_STACK_SIZE
	.align		4
.L_3:
        /*0018*/ 	.byte	0x04, 0x12
        /*001a*/ 	.short	(.L_5 - .L_4)
	.align		4
.L_4:
        /*001c*/ 	.word	index@(_Z13FractalKerneliiiiddPh)
        /*0020*/ 	.word	0x00000000
.L_5:


//--------------------- .nv.compat                --------------------------
	.section	.nv.compat,"",@"SHT_CUDA_COMPAT_INFO"
	.align	4
        /*0000*/ 	.byte	0x02, 0x09, 0x00, 0x00, 0x02, 0x02, 0x01, 0x00, 0x02, 0x05, 0x05, 0x00, 0x03, 0x07, 0x01, 0x01
        /*0010*/ 	.byte	0x02, 0x03, 0x00, 0x00, 0x02, 0x06, 0x01, 0x00, 0x04, 0x0b, 0x08, 0x00, 0x01, 0x00, 0x00, 0x00
        /*0020*/ 	.byte	0x00, 0x00, 0x00, 0x00


//--------------------- .nv.info._Z13FractalKerneliiiiddPh --------------------------
	.section	.nv.info._Z13FractalKerneliiiiddPh,"",@"SHT_CUDA_INFO"
	.sectionflags	@""
	.align	4


	//----- nvinfo : EIATTR_CUDA_API_VERSION
	.align		4
        /*0000*/ 	.byte	0x04, 0x37
        /*0002*/ 	.short	(.L_7 - .L_6)
.L_6:
        /*0004*/ 	.word	0x00000082


	//----- nvinfo : EIATTR_KPARAM_INFO
	.align		4
.L_7:
        /*0008*/ 	.byte	0x04, 0x17
        /*000a*/ 	.short	(.L_9 - .L_8)
.L_8:
        /*000c*/ 	.word	0x00000000
        /*0010*/ 	.short	0x0006
        /*0012*/ 	.short	0x0020
        /*0014*/ 	.byte	0x00, 0xf5, 0x21, 0x00


	//----- nvinfo : EIATTR_KPARAM_INFO
	.align		4
.L_9:
        /*0018*/ 	.byte	0x04, 0x17
        /*001a*/ 	.short	(.L_11 - .L_10)
.L_10:
        /*001c*/ 	.word	0x00000000
        /*0020*/ 	.short	0x0005
        /*0022*/ 	.short	0x0018
        /*0024*/ 	.byte	0x00, 0xf0, 0x21, 0x00


	//----- nvinfo : EIATTR_KPARAM_INFO
	.align		4
.L_11:
        /*0028*/ 	.byte	0x04, 0x17
        /*002a*/ 	.short	(.L_13 - .L_12)
.L_12:
        /*002c*/ 	.word	0x00000000
        /*0030*/ 	.short	0x0004
        /*0032*/ 	.short	0x0010
        /*0034*/ 	.byte	0x00, 0xf0, 0x21, 0x00


	//----- nvinfo : EIATTR_KPARAM_INFO
	.align		4
.L_13:
        /*0038*/ 	.byte	0x04, 0x17
        /*003a*/ 	.short	(.L_15 - .L_14)
.L_14:
        /*003c*/ 	.word	0x00000000
        /*0040*/ 	.short	0x0003
        /*0042*/ 	.short	0x000c
        /*0044*/ 	.byte	0x00, 0xf0, 0x11, 0x00


	//----- nvinfo : EIATTR_KPARAM_INFO
	.align		4
.L_15:
        /*0048*/ 	.byte	0x04, 0x17
        /*004a*/ 	.short	(.L_17 - .L_16)
.L_16:
        /*004c*/ 	.word	0x00000000
        /*0050*/ 	.short	0x0002
        /*0052*/ 	.short	0x0008
        /*0054*/ 	.byte	0x00, 0xf0, 0x11, 0x00


	//----- nvinfo : EIATTR_KPARAM_INFO
	.align		4
.L_17:
        /*0058*/ 	.byte	0x04, 0x17
        /*005a*/ 	.short	(.L_19 - .L_18)
.L_18:
        /*005c*/ 	.word	0x00000000
        /*0060*/ 	.short	0x0001
        /*0062*/ 	.short	0x0004
        /*0064*/ 	.byte	0x00, 0xf0, 0x11, 0x00


	//----- nvinfo : EIATTR_KPARAM_INFO
	.align		4
.L_19:
        /*0068*/ 	.byte	0x04, 0x17
        /*006a*/ 	.short	(.L_21 - .L_20)
.L_20:
        /*006c*/ 	.word	0x00000000
        /*0070*/ 	.short	0x0000
        /*0072*/ 	.short	0x0000
        /*0074*/ 	.byte	0x00, 0xf0, 0x11, 0x00


	//----- nvinfo : EIATTR_SPARSE_MMA_MASK
	.align		4
.L_21:
        /*0078*/ 	.byte	0x03, 0x50
        /*007a*/ 	.short	0x0000


	//----- nvinfo : EIATTR_MAXREG_COUNT
	.align		4
        /*007c*/ 	.byte	0x03, 0x1b
        /*007e*/ 	.short	0x00ff


	//----- nvinfo : EIATTR_MERCURY_ISA_VERSION
	.align		4
        /*0080*/ 	.byte	0x03, 0x5f
        /*0082*/ 	.short	0x0101


	//----- nvinfo : EIATTR_VRC_CTA_INIT_COUNT
	.align		4
        /*0084*/ 	.byte	0x02, 0x4a
	.zero		1
	.zero		1


	//----- nvinfo : EIATTR_EXIT_INSTR_OFFSETS
	.align		4
        /*0088*/ 	.byte	0x04, 0x1c
        /*008a*/ 	.short	(.L_23 - .L_22)


	//   ....[0]....
.L_22:
        /*008c*/ 	.word	0x000000a0


	//   ....[1]....
        /*0090*/ 	.word	0x00000450


	//----- nvinfo : EIATTR_CRS_STACK_SIZE
	.align		4
.L_23:
        /*0094*/ 	.byte	0x04, 0x1e
        /*0096*/ 	.short	(.L_25 - .L_24)
.L_24:
        /*0098*/ 	.word	0x00000000


	//----- nvinfo : EIATTR_CBANK_PARAM_SIZE
	.align		4
.L_25:
        /*009c*/ 	.byte	0x03, 0x19
        /*009e*/ 	.short	0x0028


	//----- nvinfo : EIATTR_PARAM_CBANK
	.align		4
        /*00a0*/ 	.byte	0x04, 0x0a
        /*00a2*/ 	.short	(.L_27 - .L_26)
	.align		4
.L_26:
        /*00a4*/ 	.word	index@(.nv.constant0._Z13FractalKerneliiiiddPh)
        /*00a8*/ 	.short	0x0380
        /*00aa*/ 	.short	0x0028


	//----- nvinfo : EIATTR_SW_WAR
	.align		4
.L_27:
        /*00ac*/ 	.byte	0x04, 0x36
        /*00ae*/ 	.short	(.L_29 - .L_28)
.L_28:
        /*00b0*/ 	.word	0x00000008
.L_29:


//--------------------- .nv.callgraph             --------------------------
	.section	.nv.callgraph,"",@"SHT_CUDA_CALLGRAPH"
	.align	4
	.sectionentsize	8
	.align		4
        /*0000*/ 	.word	0x00000000
	.align		4
        /*0004*/ 	.word	0xffffffff
	.align		4
        /*0008*/ 	.word	0x00000000
	.align		4
        /*000c*/ 	.word	0xfffffffe
	.align		4
        /*0010*/ 	.word	0x00000000
	.align		4
        /*0014*/ 	.word	0xfffffffd
	.align		4
        /*0018*/ 	.word	0x00000000
	.align		4
        /*001c*/ 	.word	0xfffffffc


//--------------------- .text._Z13FractalKerneliiiiddPh --------------------------
	.section	.text._Z13FractalKerneliiiiddPh,"ax",@progbits
	.align	128
.text._Z13FractalKerneliiiiddPh:
        .type           _Z13FractalKerneliiiiddPh,@function
        .size           _Z13FractalKerneliiiiddPh,(.L_x_3 - _Z13FractalKerneliiiiddPh)
        .other          _Z13FractalKerneliiiiddPh,@"STO_CUDA_ENTRY STV_DEFAULT"
_Z13FractalKerneliiiiddPh:
[----:B------:R-:W-:Y:S01]  /*0000*/  LDC R1, c[0x0][0x37c] ;  /* 0x0000df00ff017b82 */ /* 0x000fe20000000800 */
[----:B------:R-:W0:Y:S07]  /*0010*/  S2R R0, SR_TID.X ;  /* 0x0000000000007919 */ /* 0x000e2e0000002100 */
[----:B------:R-:W0:Y:S01]  /*0020*/  S2UR UR4, SR_CTAID.X ;  /* 0x00000000000479c3 */ /* 0x000e220000002500 */
[----:B------:R-:W1:Y:S07]  /*0030*/  LDCU UR5, c[0x0][0x388] ;  /* 0x00007100ff0577ac */ /* 0x000e6e0008000800 */
[----:B------:R-:W0:Y:S08]  /*0040*/  LDC R5, c[0x0][0x360] ;  /* 0x0000d800ff057b82 */ /* 0x000e300000000800 */
[----:B------:R-:W1:Y:S01]  /*0050*/  LDC.64 R2, c[0x0][0x380] ;  /* 0x0000e000ff027b82 */ /* 0x000e620000000a00 */
[----:B0-----:R-:W-:-:S02]  /*0060*/  IMAD R0, R5, UR4, R0 ;  /* 0x0000000405007c24 */ /* 0x001fc4000f8e0200 */
[----:B-1----:R-:W-:Y:S02]  /*0070*/  IMAD R4, R2, UR5, RZ ;  /* 0x0000000502047c24 */ /* 0x002fe4000f8e02ff */
[----:B------:R-:W-:-:S05]  /*0080*/  IMAD R7, R3, R2, R0 ;  /* 0x0000000203077224 */ /* 0x000fca00078e0200 */
[----:B------:R-:W-:-:S13]  /*0090*/  ISETP.GE.AND P0, PT, R7, R4, PT ;  /* 0x000000040700720c */ /* 0x000fda0003f06270 */
[----:B------:R-:W-:Y:S05]  /*00a0*/  @P0 EXIT ;  /* 0x000000000000094d */ /* 0x000fea0003800000 */
[----:B------:R-:W-:Y:S01]  /*00b0*/  IABS R9, R2 ;  /* 0x0000000200097213 */ /* 0x000fe20000000000 */
[----:B------:R-:W0:Y:S01]  /*00c0*/  LDCU.128 UR4, c[0x0][0x390] ;  /* 0x00007200ff0477ac */ /* 0x000e220008000c00 */
[----:B------:R-:W-:Y:S01]  /*00d0*/  IMAD.MOV.U32 R8, RZ, RZ, -0x606b7aa2 ;  /* 0x9f94855eff087424 */ /* 0x000fe200078e00ff */
[----:B------:R-:W-:Y:S01]  /*00e0*/  MOV R11, 0x3fe7ce70 ;  /* 0x3fe7ce70000b7802 */ /* 0x000fe20000000f00 */
[----:B------:R-:W1:Y:S01]  /*00f0*/  I2F.RP R0, R9 ;  /* 0x0000000900007306 */ /* 0x000e620000209400 */
[----:B------:R-:W2:Y:S01]  /*0100*/  LDCU UR8, c[0x0][0x38c] ;  /* 0x00007180ff0877ac */ /* 0x000ea20008000800 */
[----:B------:R-:W-:Y:S01]  /*0110*/  IMAD.MOV.U32 R10, RZ, RZ, 0x3afb7e91 ;  /* 0x3afb7e91ff0a7424 */ /* 0x000fe200078e00ff */
[----:B------:R-:W-:Y:S05]  /*0120*/  BSSY.RECONVERGENT B0, `(.L_x_0) ;  /* 0x000002d000007945 */ /* 0x000fea0003800200 */
[----:B-1----:R-:W1:Y:S01]  /*0130*/  MUFU.RCP R0, R0 ;  /* 0x0000000000007308 */ /* 0x002e620000001000 */
[----:B--2---:R-:W-:-:S02]  /*0140*/  IMAD.U32 R16, RZ, RZ, UR8 ;  /* 0x00000008ff107e24 */ /* 0x004fc4000f8e00ff */
[----:B-1----:R-:W-:-:S05]  /*0150*/  VIADD R4, R0, 0xffffffe ;  /* 0x0ffffffe00047836 */ /* 0x002fca0000000000 */
[----:B------:R1:W2:Y:S02]  /*0160*/  F2I.FTZ.U32.TRUNC.NTZ R5, R4 ;  /* 0x0000000400057305 */ /* 0x0002a4000021f000 */
[----:B-1----:R-:W-:Y:S02]  /*0170*/  HFMA2 R4, -RZ, RZ, 0, 0 ;  /* 0x00000000ff047431 */ /* 0x002fe400000001ff */
[----:B--2---:R-:W-:-:S04]  /*0180*/  IMAD.MOV R6, RZ, RZ, -R5 ;  /* 0x000000ffff067224 */ /* 0x004fc800078e0a05 */
[----:B------:R-:W-:Y:S01]  /*0190*/  IMAD R3, R6, R9, RZ ;  /* 0x0000000906037224 */ /* 0x000fe200078e02ff */
[----:B------:R-:W-:-:S03]  /*01a0*/  IABS R6, R7 ;  /* 0x0000000700067213 */ /* 0x000fc60000000000 */
[----:B------:R-:W-:-:S06]  /*01b0*/  IMAD.HI.U32 R5, R5, R3, R4 ;  /* 0x0000000305057227 */ /* 0x000fcc00078e0004 */
[----:B------:R-:W-:-:S04]  /*01c0*/  IMAD.HI.U32 R3, R5, R6, RZ ;  /* 0x0000000605037227 */ /* 0x000fc800078e00ff */
[----:B------:R-:W-:-:S04]  /*01d0*/  IMAD.MOV R0, RZ, RZ, -R3 ;  /* 0x000000ffff007224 */ /* 0x000fc800078e0a03 */
[----:B------:R-:W-:-:S05]  /*01e0*/  IMAD R0, R9, R0, R6 ;  /* 0x0000000009007224 */ /* 0x000fca00078e0206 */
[----:B------:R-:W-:-:S13]  /*01f0*/  ISETP.GT.U32.AND P2, PT, R9, R0, PT ;  /* 0x000000000900720c */ /* 0x000fda0003f44070 */
[-C--:B------:R-:W-:Y:S01]  /*0200*/  @!P2 IADD3 R0, PT, PT, R0, -R9.reuse, RZ ;  /* 0x800000090000a210 */ /* 0x080fe20007ffe0ff */
[----:B------:R-:W-:Y:S01]  /*0210*/  @!P2 VIADD R3, R3, 0x1 ;  /* 0x000000010303a836 */ /* 0x000fe20000000000 */
[----:B------:R-:W-:Y:S02]  /*0220*/  ISETP.NE.AND P2, PT, R2, RZ, PT ;  /* 0x000000ff0200720c */ /* 0x000fe40003f45270 */
[----:B------:R-:W-:Y:S01]  /*0230*/  ISETP.GE.U32.AND P0, PT, R0, R9, PT ;  /* 0x000000090000720c */ /* 0x000fe20003f06070 */
[----:B------:R-:W-:Y:S01]  /*0240*/  HFMA2 R9, -RZ, RZ, 1.93359375, -60032 ;  /* 0x3fbcfb54ff097431 */ /* 0x000fe200000001ff */
[----:B------:R-:W-:-:S04]  /*0250*/  LOP3.LUT R0, R7, R2, RZ, 0x3c, !PT ;  /* 0x0000000207007212 */ /* 0x000fc800078e3cff */
[----:B------:R-:W-:-:S07]  /*0260*/  ISETP.GE.AND P1, PT, R0, RZ, PT ;  /* 0x000000ff0000720c */ /* 0x000fce0003f26270 */
[----:B------:R-:W-:-:S06]  /*0270*/  @P0 IADD3 R3, PT, PT, R3, 0x1, RZ ;  /* 0x0000000103030810 */ /* 0x000fcc0007ffe0ff */
[----:B------:R-:W-:Y:S01]  /*0280*/  @!P1 IMAD.MOV R3, RZ, RZ, -R3 ;  /* 0x000000ffff039224 */ /* 0x000fe200078e0a03 */
[----:B------:R-:W-:-:S04]  /*0290*/  @!P2 LOP3.LUT R3, RZ, R2, RZ, 0x33, !PT ;  /* 0x00000002ff03a212 */ /* 0x000fc800078e33ff */
[----:B------:R-:W-:Y:S01]  /*02a0*/  IADD3 R0, PT, PT, -R3, RZ, RZ ;  /* 0x000000ff03007210 */ /* 0x000fe20007ffe1ff */
[----:B------:R-:W0:Y:S04]  /*02b0*/  I2F.F64 R4, R3 ;  /* 0x0000000300047312 */ /* 0x000e280000201c00 */
[----:B------:R-:W-:-:S04]  /*02c0*/  IMAD R0, R2, R0, R7 ;  /* 0x0000000002007224 */ /* 0x000fc800078e0207 */
[----:B------:R-:W1:Y:S01]  /*02d0*/  I2F.F64 R6, R0 ;  /* 0x0000000000067312 */ /* 0x000e620000201c00 */
[----:B0-----:R-:W-:Y:S02]  /*02e0*/  DFMA R4, R4, UR6, R8 ;  /* 0x0000000604047c2b */ /* 0x001fe40008000008 */
[----:B-1----:R-:W-:Y:S01]  /*02f0*/  DFMA R14, R6, UR4, R10 ;  /* 0x00000004060e7c2b */ /* 0x002fe2000800000a */
[----:B------:R-:W0:Y:S05]  /*0300*/  LDCU.64 UR4, c[0x0][0x358] ;  /* 0x00006b00ff0477ac */ /* 0x000e2a0008000a00 */
[----:B------:R-:W-:Y:S02]  /*0310*/  DADD R8, -RZ, -R4 ;  /* 0x00000000ff087229 */ /* 0x000fe40000000904 */
[----:B------:R-:W-:-:S11]  /*0320*/  DADD R6, -RZ, -R14 ;  /* 0x00000000ff067229 */ /* 0x000fd6000000090e */
.L_x_1:
[----:B------:R-:W-:Y:S01]  /*0330*/  DMUL R10, R8, R8 ;  /* 0x00000008080a7228 */ /* 0x000fe20000000000 */
[C---:B------:R-:W-:Y:S02]  /*0340*/  ISETP.GT.AND P1, PT, R16.reuse, 0x1, PT ;  /* 0x000000011000780c */ /* 0x040fe40003f24270 */
[----:B------:R-:W-:-:S05]  /*0350*/  IADD3 R16, PT, PT, R16, -0x1, RZ ;  /* 0xffffffff10107810 */ /* 0x000fca0007ffe0ff */
[CCC-:B------:R-:W-:Y:S02]  /*0360*/  DFMA R12, R6.reuse, R6.reuse, -R10.reuse ;  /* 0x00000006060c722b */ /* 0x1c0fe4000000080a */
[C---:B------:R-:W-:Y:S02]  /*0370*/  DFMA R10, R6.reuse, R6, R10 ;  /* 0x00000006060a722b */ /* 0x040fe4000000000a */
[----:B------:R-:W-:-:S04]  /*0380*/  DADD R6, R6, R6 ;  /* 0x0000000006067229 */ /* 0x000fc80000000006 */
[----:B------:R-:W-:Y:S02]  /*0390*/  DADD R12, -R14, R12 ;  /* 0x000000000e0c7229 */ /* 0x000fe4000000010c */
[----:B------:R-:W-:Y:S02]  /*03a0*/  DSETP.GTU.AND P0, PT, R10, 5, PT ;  /* 0x401400000a00742a */ /* 0x000fe40003f0c000 */
[----:B------:R-:W-:-:S06]  /*03b0*/  DFMA R8, R6, R8, -R4 ;  /* 0x000000080608722b */ /* 0x000fcc0000000804 */
[----:B------:R-:W-:Y:S01]  /*03c0*/  IMAD.MOV.U32 R6, RZ, RZ, R12 ;  /* 0x000000ffff067224 */ /* 0x000fe200078e000c */
[----:B------:R-:W-:-:S05]  /*03d0*/  MOV R7, R13 ;  /* 0x0000000d00077202 */ /* 0x000fca0000000f00 */
[----:B------:R-:W-:Y:S05]  /*03e0*/  @!P0 BRA P1, `(.L_x_1) ;  /* 0xfffffffc00d08947 */ /* 0x000fea000083ffff */
[----:B0-----:R-:W-:Y:S05]  /*03f0*/  BSYNC.RECONVERGENT B0 ;  /* 0x0000000000007941 */ /* 0x001fea0003800200 */
.L_x_0:
[----:B------:R-:W0:Y:S01]  /*0400*/  LDCU.64 UR6, c[0x0][0x3a0] ;  /* 0x00007400ff0677ac */ /* 0x000e220008000a00 */
[----:B------:R-:W-:-:S05]  /*0410*/  IMAD R0, R3, R2, R0 ;  /* 0x0000000203007224 */ /* 0x000fca00078e0200 */
[----:B0-----:R-:W-:-:S04]  /*0420*/  IADD3 R2, P0, PT, R0, UR6, RZ ;  /* 0x0000000600027c10 */ /* 0x001fc8000ff1e0ff */
[----:B------:R-:W-:-:S05]  /*0430*/  LEA.HI.X.SX32 R3, R0, UR7, 0x1, P0 ;  /* 0x0000000700037c11 */ /* 0x000fca00080f0eff */
[----:B------:R-:W-:Y:S01]  /*0440*/  STG.E.U8 desc[UR4][R2.64], R16 ;  /* 0x0000001002007986 */ /* 0x000fe2000c101104 */
[----:B------:R-:W-:Y:S05]  /*0450*/  EXIT ;  /* 0x000000000000794d */ /* 0x000fea0003800000 */
.L_x_2:
[----:B------:R-:W-:-:S00]  /*0460*/  BRA `(.L_x_2) ;  /* 0xfffffffc00fc7947 */ /* 0x000fc0000383ffff */
[----:B------:R-:W-:-:S00]  /*0470*/  NOP ;  /* 0x0000000000007918 */ /* 0x000fc00000000000 */
        /* <DEDUP_REMOVED lines=8> */
.L_x_3:


//--------------------- .nv.shared.reserved.0     --------------------------
	.section	.nv.shared.reserved.0,"aw",@nobits
	.weak		__nv_reservedSMEM_offset_0_alias
	.size		__nv_reservedSMEM_offset_0_alias, 0, 64
	.other		__nv_reservedSMEM_offset_0_alias,@"STO_CUDA_RESERVED_SHARED STV_DEFAULT"
__nv_reservedSMEM_offset_0_alias:
	.zero		0
	.zero		64


//--------------------- .nv.constant0._Z13FractalKerneliiiiddPh --------------------------
	.section	.nv.constant0._Z13FractalKerneliiiiddPh,"a",@progbits
	.sectionflags	@""
	.align	4
.nv.constant0._Z13FractalKerneliiiiddPh:
	.zero		936


//--------------------- SYMBOLS --------------------------

	.type		.nv.reservedSmem.offset0,@object
	.size		.nv.reservedSmem.offset0,0x4
